	.headerflags	@"EF_CUDA_TEXMODE_UNIFIED EF_CUDA_64BIT_ADDRESS EF_CUDA_ACCELERATORS EF_CUDA_SM90 EF_CUDA_VIRTUAL_SM(EF_CUDA_SM90)"
	.elftype	@"ET_EXEC"


//--------------------- .nv.info                  --------------------------
	.section	.nv.info,"",@"SHT_CUDA_INFO"
	.align	4


	//----- nvinfo : EIATTR_REGCOUNT
	.align		4
        /*0000*/ 	.byte	0x04, 0x2f
        /*0002*/ 	.short	(.L_1 - .L_0)
	.align		4
.L_0:
        /*0004*/ 	.word	index@(triton_poi_fused_add_0)
        /*0008*/ 	.word	0x0000000c


	//----- nvinfo : EIATTR_MIN_STACK_SIZE
	.align		4
.L_1:
        /*000c*/ 	.byte	0x04, 0x12
        /*000e*/ 	.short	(.L_3 - .L_2)
	.align		4
.L_2:
        /*0010*/ 	.word	index@(triton_poi_fused_add_0)
        /*0014*/ 	.word	0x00000000


	//----- nvinfo : EIATTR_FRAME_SIZE
	.align		4
.L_3:
        /*0018*/ 	.byte	0x04, 0x11
        /*001a*/ 	.short	(.L_5 - .L_4)
	.align		4
.L_4:
        /*001c*/ 	.word	index@(triton_poi_fused_add_0)
        /*0020*/ 	.word	0x00000000


	//----- nvinfo : EIATTR_MIN_STACK_SIZE
	.align		4
.L_5:
        /*0024*/ 	.byte	0x04, 0x12
        /*0026*/ 	.short	(.L_7 - .L_6)
	.align		4
.L_6:
        /*0028*/ 	.word	index@(triton_poi_fused_add_0)
        /*002c*/ 	.word	0x00000000
.L_7:


//--------------------- .nv.info.triton_poi_fused_add_0 --------------------------
	.section	.nv.info.triton_poi_fused_add_0,"",@"SHT_CUDA_INFO"
	.sectionflags	@""
	.align	4


	//----- nvinfo : EIATTR_CUDA_API_VERSION
	.align		4
        /*0000*/ 	.byte	0x04, 0x37
        /*0002*/ 	.short	(.L_9 - .L_8)
.L_8:
        /*0004*/ 	.word	0x0000007c


	//----- nvinfo : EIATTR_KPARAM_INFO
	.align		4
.L_9:
        /*0008*/ 	.byte	0x04, 0x17
        /*000a*/ 	.short	(.L_11 - .L_10)
.L_10:
        /*000c*/ 	.word	0x00000000
        /*0010*/ 	.short	0x0002
        /*0012*/ 	.short	0x0010
        /*0014*/ 	.byte	0x00, 0xf0, 0x11, 0x00


	//----- nvinfo : EIATTR_KPARAM_INFO
	.align		4
.L_11:
        /*0018*/ 	.byte	0x04, 0x17
        /*001a*/ 	.short	(.L_13 - .L_12)
.L_12:
        /*001c*/ 	.word	0x00000000
        /*0020*/ 	.short	0x0001
        /*0022*/ 	.short	0x0008
        /*0024*/ 	.byte	0x00, 0xf4, 0x21, 0x00


	//----- nvinfo : EIATTR_KPARAM_INFO
	.align		4
.L_13:
        /*0028*/ 	.byte	0x04, 0x17
        /*002a*/ 	.short	(.L_15 - .L_14)
.L_14:
        /*002c*/ 	.word	0x00000000
        /*0030*/ 	.short	0x0000
        /*0032*/ 	.short	0x0000
        /*0034*/ 	.byte	0x00, 0xf4, 0x21, 0x00


	//----- nvinfo : EIATTR_SPARSE_MMA_MASK
	.align		4
.L_15:
        /*0038*/ 	.byte	0x03, 0x50
        /*003a*/ 	.short	0x0000


	//----- nvinfo : EIATTR_MAXREG_COUNT
	.align		4
        /*003c*/ 	.byte	0x03, 0x1b
        /*003e*/ 	.short	0x00ff


	//----- nvinfo : EIATTR_EXIT_INSTR_OFFSETS
	.align		4
        /*0040*/ 	.byte	0x04, 0x1c
        /*0042*/ 	.short	(.L_17 - .L_16)


	//   ....[0]....
.L_16:
        /*0044*/ 	.word	0x00000120


	//   ....[1]....
        /*0048*/ 	.word	0x00000140


	//----- nvinfo : EIATTR_REQNTID
	.align		4
.L_17:
        /*004c*/ 	.byte	0x04, 0x10
        /*004e*/ 	.short	(.L_19 - .L_18)
.L_18:
        /*0050*/ 	.word	0x00000080
        /*0054*/ 	.word	0x00000001
        /*0058*/ 	.word	0x00000001


	//----- nvinfo : EIATTR_CBANK_PARAM_SIZE
	.align		4
.L_19:
        /*005c*/ 	.byte	0x03, 0x19
        /*005e*/ 	.short	0x0014


	//----- nvinfo : EIATTR_PARAM_CBANK
	.align		4
        /*0060*/ 	.byte	0x04, 0x0a
        /*0062*/ 	.short	(.L_21 - .L_20)
	.align		4
.L_20:
        /*0064*/ 	.word	index@(.nv.constant0.triton_poi_fused_add_0)
        /*0068*/ 	.short	0x0210
        /*006a*/ 	.short	0x0014


	//----- nvinfo : EIATTR_SW_WAR
	.align		4
.L_21:
        /*006c*/ 	.byte	0x04, 0x36
        /*006e*/ 	.short	(.L_23 - .L_22)
.L_22:
        /*0070*/ 	.word	0x00000008
.L_23:


//--------------------- .nv.callgraph             --------------------------
	.section	.nv.callgraph,"",@"SHT_CUDA_CALLGRAPH"
	.align	4
	.sectionentsize	8
	.align		4
        /*0000*/ 	.word	0x00000000
	.align		4
        /*0004*/ 	.word	0xffffffff
	.align		4
        /*0008*/ 	.word	0x00000000
	.align		4
        /*000c*/ 	.word	0xfffffffe
	.align		4
        /*0010*/ 	.word	0x00000000
	.align		4
        /*0014*/ 	.word	0xfffffffd
	.align		4
        /*0018*/ 	.word	0x00000000
	.align		4
        /*001c*/ 	.word	0xfffffffc


//--------------------- .text.triton_poi_fused_add_0 --------------------------
	.section	.text.triton_poi_fused_add_0,"ax",@progbits
	.align	128
        .global         triton_poi_fused_add_0
        .type           triton_poi_fused_add_0,@function
        .size           triton_poi_fused_add_0,(.L_x_1 - triton_poi_fused_add_0)
        .other          triton_poi_fused_add_0,@"STO_CUDA_ENTRY STV_DEFAULT"
triton_poi_fused_add_0:
.text.triton_poi_fused_add_0:
[----:B------:R-:W0:Y:S02]  /*0000*/  LDC R1, c[0x0][0x28] ;  /* 0x00000a00ff017b82 */ /* 0x000e240000000800 */
[----:B------:R-:W1:Y:S01]  /*0010*/  S2R R0, SR_TID.X ;  /* 0x0000000000007919 */ /* 0x000e620000002100 */
[----:B------:R-:W2:Y:S01]  /*0020*/  LDC.64 R2, c[0x0][0x218] ;  /* 0x00008600ff027b82 */ /* 0x000ea20000000a00 */
[----:B------:R-:W-:Y:S01]  /*0030*/  CS2R R8, SRZ ;  /* 0x0000000000087805 */ /* 0x000fe2000001ff00 */
[----:B------:R-:W-:Y:S01]  /*0040*/  ULDC.64 UR4, c[0x0][0x208] ;  /* 0x0000820000047ab9 */ /* 0x000fe20000000a00 */
[----:B------:R-:W3:Y:S05]  /*0050*/  S2R R7, SR_CTAID.X ;  /* 0x0000000000077919 */ /* 0x000eea0000002500 */
[----:B------:R-:W4:Y:S01]  /*0060*/  LDC.64 R4, c[0x0][0x210] ;  /* 0x00008400ff047b82 */ /* 0x000f220000000a00 */
[----:B-1----:R-:W-:-:S04]  /*0070*/  SHF.L.U32 R0, R0, 0x1, RZ ;  /* 0x0000000100007819 */ /* 0x002fc800000006ff */
[----:B------:R-:W-:-:S04]  /*0080*/  LOP3.LUT R0, R0, 0xfe, RZ, 0xc0, !PT ;  /* 0x000000fe00007812 */ /* 0x000fc800078ec0ff */
[----:B---3--:R-:W-:-:S04]  /*0090*/  LEA R7, R7, R0, 0x8 ;  /* 0x0000000007077211 */ /* 0x008fc800078e40ff */
[C---:B------:R-:W-:Y:S01]  /*00a0*/  ISETP.GE.AND P0, PT, R7.reuse, 0x100, PT ;  /* 0x000001000700780c */ /* 0x040fe20003f06270 */
[----:B--2---:R-:W-:-:S04]  /*00b0*/  IMAD.WIDE R2, R7, 0x4, R2 ;  /* 0x0000000407027825 */ /* 0x004fc800078e0202 */
[----:B----4-:R-:W-:Y:S01]  /*00c0*/  IMAD.WIDE R4, R7, 0x4, R4 ;  /* 0x0000000407047825 */ /* 0x010fe200078e0204 */
[----:B------:R-:W-:-:S07]  /*00d0*/  CS2R R6, SRZ ;  /* 0x0000000000067805 */ /* 0x000fce000001ff00 */
[----:B------:R-:W2:Y:S04]  /*00e0*/  @!P0 LDG.E.64 R6, desc[UR4][R2.64] ;  /* 0x0000000402068981 */ /* 0x000ea8000c1e1b00 */
[----:B------:R-:W2:Y:S02]  /*00f0*/  @!P0 LDG.E.64 R8, desc[UR4][R4.64] ;  /* 0x0000000404088981 */ /* 0x000ea4000c1e1b00 */
[----:B--2---:R-:W-:Y:S01]  /*0100*/  FADD R6, R8, R6 ;  /* 0x0000000608067221 */ /* 0x004fe20000000000 */
[----:B------:R-:W-:Y:S01]  /*0110*/  FADD R7, R9, R7 ;  /* 0x0000000709077221 */ /* 0x000fe20000000000 */
[----:B------:R-:W-:Y:S06]  /*0120*/  @P0 EXIT ;  /* 0x000000000000094d */ /* 0x000fec0003800000 */
[----:B------:R-:W-:Y:S01]  /*0130*/  STG.E.64 desc[UR4][R4.64], R6 ;  /* 0x0000000604007986 */ /* 0x000fe2000c101b04 */
[----:B------:R-:W-:Y:S05]  /*0140*/  EXIT ;  /* 0x000000000000794d */ /* 0x000fea0003800000 */
.L_x_0:
[----:B------:R-:W-:-:S00]  /*0150*/  BRA `(.L_x_0) ;  /* 0xfffffffc00fc7947 */ /* 0x000fc0000383ffff */
[----:B------:R-:W-:-:S00]  /*0160*/  NOP ;  /* 0x0000000000007918 */ /* 0x000fc00000000000 */
        /* <DEDUP_REMOVED lines=9> */
.L_x_1:


//--------------------- .nv.constant0.triton_poi_fused_add_0 --------------------------
	.section	.nv.constant0.triton_poi_fused_add_0,"a",@progbits
	.sectionflags	@""
	.align	4
.nv.constant0.triton_poi_fused_add_0:
	.zero		548
